	.headerflags	@"EF_CUDA_TEXMODE_UNIFIED EF_CUDA_64BIT_ADDRESS EF_CUDA_ACCELERATORS EF_CUDA_SM90 EF_CUDA_VIRTUAL_SM(EF_CUDA_SM90)"
	.elftype	@"ET_EXEC"


//--------------------- .nv.info                  --------------------------
	.section	.nv.info,"",@"SHT_CUDA_INFO"
	.align	4


	//----- nvinfo : EIATTR_REGCOUNT
	.align		4
        /*0000*/ 	.byte	0x04, 0x2f
        /*0002*/ 	.short	(.L_1 - .L_0)
	.align		4
.L_0:
        /*0004*/ 	.word	index@(triton_poi_fused_abs_gt_mul_sign_stack_sub_view_as_complex_where_0)
        /*0008*/ 	.word	0x0000001c


	//----- nvinfo : EIATTR_MIN_STACK_SIZE
	.align		4
.L_1:
        /*000c*/ 	.byte	0x04, 0x12
        /*000e*/ 	.short	(.L_3 - .L_2)
	.align		4
.L_2:
        /*0010*/ 	.word	index@(triton_poi_fused_abs_gt_mul_sign_stack_sub_view_as_complex_where_0)
        /*0014*/ 	.word	0x00000000


	//----- nvinfo : EIATTR_FRAME_SIZE
	.align		4
.L_3:
        /*0018*/ 	.byte	0x04, 0x11
        /*001a*/ 	.short	(.L_5 - .L_4)
	.align		4
.L_4:
        /*001c*/ 	.word	index@(triton_poi_fused_abs_gt_mul_sign_stack_sub_view_as_complex_where_0)
        /*0020*/ 	.word	0x00000000


	//----- nvinfo : EIATTR_MIN_STACK_SIZE
	.align		4
.L_5:
        /*0024*/ 	.byte	0x04, 0x12
        /*0026*/ 	.short	(.L_7 - .L_6)
	.align		4
.L_6:
        /*0028*/ 	.word	index@(triton_poi_fused_abs_gt_mul_sign_stack_sub_view_as_complex_where_0)
        /*002c*/ 	.word	0x00000000
.L_7:


//--------------------- .nv.info.triton_poi_fused_abs_gt_mul_sign_stack_sub_view_as_complex_where_0 --------------------------
	.section	.nv.info.triton_poi_fused_abs_gt_mul_sign_stack_sub_view_as_complex_where_0,"",@"SHT_CUDA_INFO"
	.sectionflags	@""
	.align	4


	//----- nvinfo : EIATTR_CUDA_API_VERSION
	.align		4
        /*0000*/ 	.byte	0x04, 0x37
        /*0002*/ 	.short	(.L_9 - .L_8)
.L_8:
        /*0004*/ 	.word	0x0000007c


	//----- nvinfo : EIATTR_KPARAM_INFO
	.align		4
.L_9:
        /*0008*/ 	.byte	0x04, 0x17
        /*000a*/ 	.short	(.L_11 - .L_10)
.L_10:
        /*000c*/ 	.word	0x00000000
        /*0010*/ 	.short	0x0007
        /*0012*/ 	.short	0x0038
        /*0014*/ 	.byte	0x00, 0xf0, 0x11, 0x00


	//----- nvinfo : EIATTR_KPARAM_INFO
	.align		4
.L_11:
        /*0018*/ 	.byte	0x04, 0x17
        /*001a*/ 	.short	(.L_13 - .L_12)
.L_12:
        /*001c*/ 	.word	0x00000000
        /*0020*/ 	.short	0x0006
        /*0022*/ 	.short	0x0030
        /*0024*/ 	.byte	0x00, 0xf4, 0x21, 0x00


	//----- nvinfo : EIATTR_KPARAM_INFO
	.align		4
.L_13:
        /*0028*/ 	.byte	0x04, 0x17
        /*002a*/ 	.short	(.L_15 - .L_14)
.L_14:
        /*002c*/ 	.word	0x00000000
        /*0030*/ 	.short	0x0005
        /*0032*/ 	.short	0x0028
        /*0034*/ 	.byte	0x00, 0xf4, 0x21, 0x00


	//----- nvinfo : EIATTR_KPARAM_INFO
	.align		4
.L_15:
        /*0038*/ 	.byte	0x04, 0x17
        /*003a*/ 	.short	(.L_17 - .L_16)
.L_16:
        /*003c*/ 	.word	0x00000000
        /*0040*/ 	.short	0x0004
        /*0042*/ 	.short	0x0020
        /*0044*/ 	.byte	0x00, 0xf4, 0x21, 0x00


	//----- nvinfo : EIATTR_KPARAM_INFO
	.align		4
.L_17:
        /*0048*/ 	.byte	0x04, 0x17
        /*004a*/ 	.short	(.L_19 - .L_18)
.L_18:
        /*004c*/ 	.word	0x00000000
        /*0050*/ 	.short	0x0003
        /*0052*/ 	.short	0x0018
        /*0054*/ 	.byte	0x00, 0xf4, 0x21, 0x00


	//----- nvinfo : EIATTR_KPARAM_INFO
	.align		4
.L_19:
        /*0058*/ 	.byte	0x04, 0x17
        /*005a*/ 	.short	(.L_21 - .L_20)
.L_20:
        /*005c*/ 	.word	0x00000000
        /*0060*/ 	.short	0x0002
        /*0062*/ 	.short	0x0010
        /*0064*/ 	.byte	0x00, 0xf4, 0x21, 0x00


	//----- nvinfo : EIATTR_KPARAM_INFO
	.align		4
.L_21:
        /*0068*/ 	.byte	0x04, 0x17
        /*006a*/ 	.short	(.L_23 - .L_22)
.L_22:
        /*006c*/ 	.word	0x00000000
        /*0070*/ 	.short	0x0001
        /*0072*/ 	.short	0x0008
        /*0074*/ 	.byte	0x00, 0xf4, 0x21, 0x00


	//----- nvinfo : EIATTR_KPARAM_INFO
	.align		4
.L_23:
        /*0078*/ 	.byte	0x04, 0x17
        /*007a*/ 	.short	(.L_25 - .L_24)
.L_24:
        /*007c*/ 	.word	0x00000000
        /*0080*/ 	.short	0x0000
        /*0082*/ 	.short	0x0000
        /*0084*/ 	.byte	0x00, 0xf4, 0x21, 0x00


	//----- nvinfo : EIATTR_SPARSE_MMA_MASK
	.align		4
.L_25:
        /*0088*/ 	.byte	0x03, 0x50
        /*008a*/ 	.short	0x0000


	//----- nvinfo : EIATTR_MAXREG_COUNT
	.align		4
        /*008c*/ 	.byte	0x03, 0x1b
        /*008e*/ 	.short	0x00ff


	//----- nvinfo : EIATTR_EXIT_INSTR_OFFSETS
	.align		4
        /*0090*/ 	.byte	0x04, 0x1c
        /*0092*/ 	.short	(.L_27 - .L_26)


	//   ....[0]....
.L_26:
        /*0094*/ 	.word	0x000006c0


	//   ....[1]....
        /*0098*/ 	.word	0x000006e0


	//----- nvinfo : EIATTR_REQNTID
	.align		4
.L_27:
        /*009c*/ 	.byte	0x04, 0x10
        /*009e*/ 	.short	(.L_29 - .L_28)
.L_28:
        /*00a0*/ 	.word	0x00000080
        /*00a4*/ 	.word	0x00000001
        /*00a8*/ 	.word	0x00000001


	//----- nvinfo : EIATTR_CBANK_PARAM_SIZE
	.align		4
.L_29:
        /*00ac*/ 	.byte	0x03, 0x19
        /*00ae*/ 	.short	0x003c


	//----- nvinfo : EIATTR_PARAM_CBANK
	.align		4
        /*00b0*/ 	.byte	0x04, 0x0a
        /*00b2*/ 	.short	(.L_31 - .L_30)
	.align		4
.L_30:
        /*00b4*/ 	.word	index@(.nv.constant0.triton_poi_fused_abs_gt_mul_sign_stack_sub_view_as_complex_where_0)
        /*00b8*/ 	.short	0x0210
        /*00ba*/ 	.short	0x003c


	//----- nvinfo : EIATTR_SW_WAR
	.align		4
.L_31:
        /*00bc*/ 	.byte	0x04, 0x36
        /*00be*/ 	.short	(.L_33 - .L_32)
.L_32:
        /*00c0*/ 	.word	0x00000008
.L_33:


//--------------------- .nv.callgraph             --------------------------
	.section	.nv.callgraph,"",@"SHT_CUDA_CALLGRAPH"
	.align	4
	.sectionentsize	8
	.align		4
        /*0000*/ 	.word	0x00000000
	.align		4
        /*0004*/ 	.word	0xffffffff
	.align		4
        /*0008*/ 	.word	0x00000000
	.align		4
        /*000c*/ 	.word	0xfffffffe
	.align		4
        /*0010*/ 	.word	0x00000000
	.align		4
        /*0014*/ 	.word	0xfffffffd
	.align		4
        /*0018*/ 	.word	0x00000000
	.align		4
        /*001c*/ 	.word	0xfffffffc


//--------------------- .text.triton_poi_fused_abs_gt_mul_sign_stack_sub_view_as_complex_where_0 --------------------------
	.section	.text.triton_poi_fused_abs_gt_mul_sign_stack_sub_view_as_complex_where_0,"ax",@progbits
	.align	128
        .global         triton_poi_fused_abs_gt_mul_sign_stack_sub_view_as_complex_where_0
        .type           triton_poi_fused_abs_gt_mul_sign_stack_sub_view_as_complex_where_0,@function
        .size           triton_poi_fused_abs_gt_mul_sign_stack_sub_view_as_complex_where_0,(.L_x_1 - triton_poi_fused_abs_gt_mul_sign_stack_sub_view_as_complex_where_0)
        .other          triton_poi_fused_abs_gt_mul_sign_stack_sub_view_as_complex_where_0,@"STO_CUDA_ENTRY STV_DEFAULT"
triton_poi_fused_abs_gt_mul_sign_stack_sub_view_as_complex_where_0:
.text.triton_poi_fused_abs_gt_mul_sign_stack_sub_view_as_complex_where_0:
[----:B------:R-:W0:Y:S01]  /*0000*/  LDC R1, c[0x0][0x28] ;  /* 0x00000a00ff017b82 */ /* 0x000e220000000800 */
[----:B------:R-:W1:Y:S07]  /*0010*/  S2R R5, SR_CTAID.X ;  /* 0x0000000000057919 */ /* 0x000e6e0000002500 */
[----:B------:R-:W2:Y:S01]  /*0020*/  LDC.64 R8, c[0x0][0x218] ;  /* 0x00008600ff087b82 */ /* 0x000ea20000000a00 */
[----:B------:R-:W-:Y:S02]  /*0030*/  CS2R R12, SRZ ;  /* 0x00000000000c7805 */ /* 0x000fe4000001ff00 */
[----:B------:R-:W-:Y:S01]  /*0040*/  CS2R R18, SRZ ;  /* 0x0000000000127805 */ /* 0x000fe2000001ff00 */
[----:B------:R-:W3:Y:S01]  /*0050*/  S2R R2, SR_TID.X ;  /* 0x0000000000027919 */ /* 0x000ee20000002100 */
[----:B------:R-:W-:-:S02]  /*0060*/  CS2R R14, SRZ ;  /* 0x00000000000e7805 */ /* 0x000fc4000001ff00 */
[----:B------:R-:W-:Y:S01]  /*0070*/  CS2R R16, SRZ ;  /* 0x0000000000107805 */ /* 0x000fe2000001ff00 */
[----:B------:R-:W-:Y:S01]  /*0080*/  ULDC.64 UR4, c[0x0][0x208] ;  /* 0x0000820000047ab9 */ /* 0x000fe20000000a00 */
[----:B------:R-:W-:Y:S01]  /*0090*/  IMAD.MOV.U32 R20, RZ, RZ, RZ ;  /* 0x000000ffff147224 */ /* 0x000fe200078e00ff */
[----:B------:R-:W4:Y:S08]  /*00a0*/  LDC.64 R10, c[0x0][0x228] ;  /* 0x00008a00ff0a7b82 */ /* 0x000f300000000a00 */
[----:B------:R-:W5:Y:S01]  /*00b0*/  LDC.64 R6, c[0x0][0x220] ;  /* 0x00008800ff067b82 */ /* 0x000f620000000a00 */
[----:B------:R-:W-:Y:S01]  /*00c0*/  CS2R R24, SRZ ;  /* 0x0000000000187805 */ /* 0x000fe2000001ff00 */
[----:B------:R-:W-:Y:S01]  /*00d0*/  ULDC.64 UR6, c[0x0][0x240] ;  /* 0x0000900000067ab9 */ /* 0x000fe20000000a00 */
[----:B-1----:R-:W-:Y:S01]  /*00e0*/  IMAD.SHL.U32 R0, R5, 0x100, RZ ;  /* 0x0000010005007824 */ /* 0x002fe200078e00ff */
[----:B------:R-:W-:Y:S01]  /*00f0*/  SHF.R.U32.HI R4, RZ, 0x17, R5 ;  /* 0x00000017ff047819 */ /* 0x000fe20000011605 */
[----:B---3--:R-:W-:-:S02]  /*0100*/  IMAD.SHL.U32 R2, R2, 0x2, RZ ;  /* 0x0000000202027824 */ /* 0x008fc400078e00ff */
[----:B------:R-:W-:-:S03]  /*0110*/  VIADD R3, R0, 0x1 ;  /* 0x0000000100037836 */ /* 0x000fc60000000000 */
[----:B------:R-:W-:Y:S02]  /*0120*/  LOP3.LUT R0, R2, 0xfe, RZ, 0xc0, !PT ;  /* 0x000000fe02007812 */ /* 0x000fe400078ec0ff */
[----:B------:R-:W-:Y:S02]  /*0130*/  SGXT.U32 R2, R4, 0x1 ;  /* 0x000000010402781a */ /* 0x000fe40000000000 */
[--C-:B------:R-:W-:Y:S02]  /*0140*/  SHF.R.S32.HI R4, RZ, 0x17, R5.reuse ;  /* 0x00000017ff047819 */ /* 0x100fe40000011405 */
[----:B------:R-:W-:Y:S01]  /*0150*/  PRMT R0, R0, 0x6540, R5 ;  /* 0x0000654000007816 */ /* 0x000fe20000000005 */
[----:B------:R-:W-:Y:S01]  /*0160*/  IMAD.IADD R2, R3, 0x1, R2 ;  /* 0x0000000103027824 */ /* 0x000fe200078e0202 */
[----:B------:R-:W-:Y:S02]  /*0170*/  SGXT R5, R4, 0x1 ;  /* 0x000000010405781a */ /* 0x000fe40000000200 */
[----:B------:R-:W-:-:S02]  /*0180*/  SHF.R.S32.HI R21, RZ, 0x1, R0 ;  /* 0x00000001ff157819 */ /* 0x000fc40000011400 */
[----:B------:R-:W-:Y:S02]  /*0190*/  LOP3.LUT R2, R2, 0xffffff02, RZ, 0xc0, !PT ;  /* 0xffffff0202027812 */ /* 0x000fe400078ec0ff */
[----:B------:R-:W-:Y:S02]  /*01a0*/  LEA.HI R5, R5, R0, RZ, 0x3 ;  /* 0x0000000005057211 */ /* 0x000fe400078f18ff */
[----:B------:R-:W-:Y:S01]  /*01b0*/  ISETP.GE.AND P0, PT, R0, 0x180, PT ;  /* 0x000001800000780c */ /* 0x000fe20003f06270 */
[----:B------:R-:W-:Y:S01]  /*01c0*/  IMAD.IADD R2, R3, 0x1, -R2 ;  /* 0x0000000103027824 */ /* 0x000fe200078e0a02 */
[----:B------:R-:W-:Y:S02]  /*01d0*/  SHF.R.S32.HI R5, RZ, 0x3, R5 ;  /* 0x00000003ff057819 */ /* 0x000fe40000011405 */
[----:B------:R-:W-:Y:S02]  /*01e0*/  LEA.HI R3, R21, R21, RZ, 0x2 ;  /* 0x0000001515037211 */ /* 0x000fe400078f10ff */
[----:B------:R-:W-:Y:S01]  /*01f0*/  ISETP.GE.AND P1, PT, R2, 0x1, PT ;  /* 0x000000010200780c */ /* 0x000fe20003f26270 */
[----:B------:R-:W-:Y:S01]  /*0200*/  IMAD.SHL.U32 R5, R5, 0x2, RZ ;  /* 0x0000000205057824 */ /* 0x000fe200078e00ff */
[----:B------:R-:W-:-:S02]  /*0210*/  LOP3.LUT R4, R3, 0xfffffffc, RZ, 0xc0, !PT ;  /* 0xfffffffc03047812 */ /* 0x000fc400078ec0ff */
[----:B------:R-:W-:Y:S01]  /*0220*/  ISETP.GT.AND P3, PT, R2, RZ, !P0 ;  /* 0x000000ff0200720c */ /* 0x000fe20004764270 */
[----:B--2---:R-:W-:Y:S01]  /*0230*/  IMAD.WIDE R8, R5, 0x4, R8 ;  /* 0x0000000405087825 */ /* 0x004fe200078e0208 */
[----:B------:R-:W1:Y:S01]  /*0240*/  LDC.64 R2, c[0x0][0x238] ;  /* 0x00008e00ff027b82 */ /* 0x000e620000000a00 */
[----:B------:R-:W-:Y:S02]  /*0250*/  ISETP.LT.AND P2, PT, R0, 0x180, !P1 ;  /* 0x000001800000780c */ /* 0x000fe40004f41270 */
[----:B------:R-:W-:Y:S01]  /*0260*/  IMAD.IADD R21, R21, 0x1, -R4 ;  /* 0x0000000115157824 */ /* 0x000fe200078e0a04 */
[----:B------:R-:W2:Y:S03]  /*0270*/  @!P0 LDG.E.EL R13, desc[UR4][R8.64] ;  /* 0x00000004080d8981 */ /* 0x000ea6000c2e1900 */
[----:B------:R-:W-:Y:S01]  /*0280*/  IMAD R23, R21, 0x5, RZ ;  /* 0x0000000515177824 */ /* 0x000fe200078e02ff */
[----:B------:R-:W3:Y:S01]  /*0290*/  LDC.64 R4, c[0x0][0x230] ;  /* 0x00008c00ff047b82 */ /* 0x000ee20000000a00 */
[----:B------:R-:W2:Y:S02]  /*02a0*/  @!P0 LDG.E.EL R20, desc[UR4][R8.64+0x4] ;  /* 0x0000040408148981 */ /* 0x000ea4000c2e1900 */
[----:B----4-:R-:W-:-:S02]  /*02b0*/  IMAD.WIDE R10, R23, 0x4, R10 ;  /* 0x00000004170a7825 */ /* 0x010fc400078e020a */
[----:B------:R-:W4:Y:S02]  /*02c0*/  @P3 LDG.E.EL R15, desc[UR4][R8.64] ;  /* 0x00000004080f3981 */ /* 0x000f24000c2e1900 */
[----:B-----5:R-:W-:Y:S02]  /*02d0*/  IMAD.WIDE R6, R23, 0x4, R6 ;  /* 0x0000000417067825 */ /* 0x020fe400078e0206 */
[----:B------:R-:W5:Y:S04]  /*02e0*/  @P2 LDG.E.EL R19, desc[UR4][R8.64+0x4] ;  /* 0x0000040408132981 */ /* 0x000f68000c2e1900 */
[----:B------:R-:W2:Y:S01]  /*02f0*/  @P2 LDG.E.EL R12, desc[UR4][R10.64] ;  /* 0x000000040a0c2981 */ /* 0x000ea2000c2e1900 */
[----:B------:R-:W-:-:S03]  /*0300*/  CS2R R22, SRZ ;  /* 0x0000000000167805 */ /* 0x000fc6000001ff00 */
[----:B------:R-:W2:Y:S01]  /*0310*/  @P3 LDG.E.EL R17, desc[UR4][R10.64] ;  /* 0x000000040a113981 */ /* 0x000ea2000c2e1900 */
[----:B-1----:R-:W-:-:S03]  /*0320*/  IMAD.WIDE R2, R21, 0x4, R2 ;  /* 0x0000000415027825 */ /* 0x002fc600078e0202 */
[----:B------:R-:W2:Y:S01]  /*0330*/  @P2 LDG.E.EL R14, desc[UR4][R8.64] ;  /* 0x00000004080e2981 */ /* 0x000ea2000c2e1900 */
[----:B0--3--:R-:W-:-:S03]  /*0340*/  IMAD.WIDE R4, R21, 0x4, R4 ;  /* 0x0000000415047825 */ /* 0x009fc600078e0204 */
[----:B------:R0:W3:Y:S04]  /*0350*/  @P3 LDG.E.EL R16, desc[UR4][R8.64+0x4] ;  /* 0x0000040408103981 */ /* 0x0000e8000c2e1900 */
[----:B------:R-:W3:Y:S04]  /*0360*/  @P2 LDG.E.EL R24, desc[UR4][R6.64] ;  /* 0x0000000406182981 */ /* 0x000ee8000c2e1900 */
[----:B------:R-:W3:Y:S01]  /*0370*/  @P3 LDG.E.EL R25, desc[UR4][R6.64] ;  /* 0x0000000406193981 */ /* 0x000ee2000c2e1900 */
[----:B0-----:R-:W-:-:S03]  /*0380*/  CS2R R8, SRZ ;  /* 0x0000000000087805 */ /* 0x001fc6000001ff00 */
[----:B------:R-:W3:Y:S04]  /*0390*/  @!P0 LDG.E.EL R18, desc[UR4][R10.64] ;  /* 0x000000040a128981 */ /* 0x000ee8000c2e1900 */
[----:B------:R-:W3:Y:S04]  /*03a0*/  @P2 LDG.E.EL R22, desc[UR4][R4.64] ;  /* 0x0000000404162981 */ /* 0x000ee8000c2e1900 */
[----:B------:R-:W3:Y:S04]  /*03b0*/  @!P0 LDG.E.EL R23, desc[UR4][R6.64] ;  /* 0x0000000406178981 */ /* 0x000ee8000c2e1900 */
[----:B------:R0:W3:Y:S04]  /*03c0*/  @P3 LDG.E.EL R9, desc[UR4][R2.64] ;  /* 0x0000000402093981 */ /* 0x0000e8000c2e1900 */
[----:B------:R1:W3:Y:S01]  /*03d0*/  @!P0 LDG.E.EL R8, desc[UR4][R4.64] ;  /* 0x0000000404088981 */ /* 0x0002e2000c2e1900 */
[----:B0-----:R-:W0:Y:S01]  /*03e0*/  LDC.64 R2, c[0x0][0x210] ;  /* 0x00008400ff027b82 */ /* 0x001e220000000a00 */
[----:B-1----:R-:W-:Y:S01]  /*03f0*/  IADD3 R4, P4, R0, UR6, RZ ;  /* 0x0000000600047c10 */ /* 0x002fe2000ff9e0ff */
[----:B0-----:R-:W-:Y:S01]  /*0400*/  IMAD.WIDE R2, R0, 0x4, R2 ;  /* 0x0000000400027825 */ /* 0x001fe200078e0202 */
[----:B----4-:R-:W-:-:S02]  /*0410*/  SEL R10, R15, RZ, P3 ;  /* 0x000000ff0f0a7207 */ /* 0x010fc40001800000 */
[----:B-----5:R-:W-:Y:S02]  /*0420*/  SEL R19, R19, RZ, P2 ;  /* 0x000000ff13137207 */ /* 0x020fe40001000000 */
[----:B--2---:R-:W-:Y:S02]  /*0430*/  SEL R12, R12, RZ, P2 ;  /* 0x000000ff0c0c7207 */ /* 0x004fe40001000000 */
[----:B------:R-:W-:-:S03]  /*0440*/  SEL R17, R17, RZ, P3 ;  /* 0x000000ff11117207 */ /* 0x000fc60001800000 */
[----:B------:R-:W-:Y:S01]  /*0450*/  FMUL R12, R19, R12 ;  /* 0x0000000c130c7220 */ /* 0x000fe20000400000 */
[----:B------:R-:W-:Y:S01]  /*0460*/  SEL R7, R14, RZ, P2 ;  /* 0x000000ff0e077207 */ /* 0x000fe20001000000 */
[----:B------:R-:W-:Y:S01]  /*0470*/  FMUL R17, R10, R17 ;  /* 0x000000110a117220 */ /* 0x000fe20000400000 */
[----:B------:R-:W-:Y:S02]  /*0480*/  SEL R20, R20, RZ, !P0 ;  /* 0x000000ff14147207 */ /* 0x000fe40004000000 */
[----:B---3--:R-:W-:Y:S02]  /*0490*/  SEL R16, R16, RZ, P3 ;  /* 0x000000ff10107207 */ /* 0x008fe40001800000 */
[----:B------:R-:W-:Y:S02]  /*04a0*/  SEL R24, R24, RZ, P2 ;  /* 0x000000ff18187207 */ /* 0x000fe40001000000 */
[----:B------:R-:W-:-:S03]  /*04b0*/  SEL R25, R25, RZ, P3 ;  /* 0x000000ff19197207 */ /* 0x000fc60001800000 */
[----:B------:R-:W-:Y:S01]  /*04c0*/  FFMA R7, R7, R24, -R12 ;  /* 0x0000001807077223 */ /* 0x000fe2000000080c */
[----:B------:R-:W-:Y:S01]  /*04d0*/  SEL R11, R18, RZ, !P0 ;  /* 0x000000ff120b7207 */ /* 0x000fe20004000000 */
[----:B------:R-:W-:Y:S01]  /*04e0*/  FFMA R16, R16, R25, R17 ;  /* 0x0000001910107223 */ /* 0x000fe20000000011 */
[----:B------:R-:W-:Y:S02]  /*04f0*/  SEL R13, R13, RZ, !P0 ;  /* 0x000000ff0d0d7207 */ /* 0x000fe40004000000 */
[----:B------:R-:W-:Y:S01]  /*0500*/  SEL R22, R22, RZ, P2 ;  /* 0x000000ff16167207 */ /* 0x000fe20001000000 */
[----:B------:R-:W-:Y:S01]  /*0510*/  FMUL R6, R20, R11 ;  /* 0x0000000b14067220 */ /* 0x000fe20000400000 */
[----:B------:R-:W-:Y:S02]  /*0520*/  SEL R23, R23, RZ, !P0 ;  /* 0x000000ff17177207 */ /* 0x000fe40004000000 */
[----:B------:R-:W-:Y:S02]  /*0530*/  SEL R9, R9, RZ, P3 ;  /* 0x000000ff09097207 */ /* 0x000fe40001800000 */
[C---:B------:R-:W-:Y:S01]  /*0540*/  FSETP.GEU.AND P2, PT, R7.reuse, -R22, PT ;  /* 0x800000160700720b */ /* 0x040fe20003f4e000 */
[----:B------:R-:W-:Y:S01]  /*0550*/  FADD R22, R7, R22 ;  /* 0x0000001607167221 */ /* 0x000fe20000000000 */
[----:B------:R-:W-:Y:S01]  /*0560*/  SEL R5, R8, RZ, !P0 ;  /* 0x000000ff08057207 */ /* 0x000fe20004000000 */
[----:B------:R-:W-:Y:S01]  /*0570*/  FFMA R6, R13, R23, -R6 ;  /* 0x000000170d067223 */ /* 0x000fe20000000806 */
[C---:B------:R-:W-:Y:S01]  /*0580*/  FSETP.GEU.AND P3, PT, R16.reuse, -R9, PT ;  /* 0x800000091000720b */ /* 0x040fe20003f6e000 */
[----:B------:R-:W-:Y:S01]  /*0590*/  FADD R9, R16, R9 ;  /* 0x0000000910097221 */ /* 0x000fe20000000000 */
[----:B------:R-:W-:Y:S01]  /*05a0*/  FSEL R22, R22, RZ, P2 ;  /* 0x000000ff16167208 */ /* 0x000fe20001000000 */
[C---:B------:R-:W-:Y:S01]  /*05b0*/  FADD R7, R6.reuse, R5 ;  /* 0x0000000506077221 */ /* 0x040fe20000000000 */
[----:B------:R-:W-:-:S02]  /*05c0*/  FSETP.GEU.AND P2, PT, R6, -R5, PT ;  /* 0x800000050600720b */ /* 0x000fc40003f4e000 */
[----:B------:R-:W-:Y:S02]  /*05d0*/  @P1 FSEL R22, R9, RZ, P3 ;  /* 0x000000ff09161208 */ /* 0x000fe40001800000 */
[C---:B------:R-:W-:Y:S02]  /*05e0*/  FSETP.GT.AND P1, PT, |R7|.reuse, 0.0099999997764825820923, P2 ;  /* 0x3c23d70a0700780b */ /* 0x040fe40001724200 */
[----:B------:R-:W-:Y:S02]  /*05f0*/  FSETP.GT.AND P3, PT, |R22|, 0.0099999997764825820923, PT ;  /* 0x3c23d70a1600780b */ /* 0x000fe40003f64200 */
[----:B------:R-:W-:Y:S02]  /*0600*/  SEL R8, RZ, 0x1, !P1 ;  /* 0x00000001ff087807 */ /* 0x000fe40004800000 */
[----:B------:R-:W-:Y:S02]  /*0610*/  SEL R9, RZ, 0x100, !P3 ;  /* 0x00000100ff097807 */ /* 0x000fe40005800000 */
[----:B------:R-:W-:-:S02]  /*0620*/  FSEL R11, R7, RZ, P2 ;  /* 0x000000ff070b7208 */ /* 0x000fc40001000000 */
[----:B------:R-:W-:Y:S01]  /*0630*/  LEA.HI.X.SX32 R5, R0, UR7, 0x1, P4 ;  /* 0x0000000700057c11 */ /* 0x000fe2000a0f0eff */
[----:B------:R-:W-:Y:S01]  /*0640*/  IMAD.IADD R9, R8, 0x1, R9 ;  /* 0x0000000108097824 */ /* 0x000fe200078e0209 */
[----:B------:R-:W-:Y:S02]  /*0650*/  FSET.BF.GT.AND R6, R11, RZ, PT ;  /* 0x000000ff0b06720a */ /* 0x000fe40003804000 */
[----:B------:R-:W-:Y:S02]  /*0660*/  FSET.BF.GT.AND R7, R22, RZ, PT ;  /* 0x000000ff1607720a */ /* 0x000fe40003804000 */
[----:B------:R0:W-:Y:S01]  /*0670*/  @!P0 STG.E.U16 desc[UR4][R4.64], R9 ;  /* 0x0000000904008986 */ /* 0x0001e2000c101504 */
[----:B------:R-:W-:Y:S01]  /*0680*/  FFMA R6, R6, -0.0099999997764825820923, R11 ;  /* 0xbc23d70a06067823 */ /* 0x000fe2000000000b */
[----:B------:R-:W-:Y:S01]  /*0690*/  @!P1 FMUL R6, RZ, R11 ;  /* 0x0000000bff069220 */ /* 0x000fe20000400000 */
[----:B------:R-:W-:Y:S01]  /*06a0*/  FFMA R7, R7, -0.0099999997764825820923, R22 ;  /* 0xbc23d70a07077823 */ /* 0x000fe20000000016 */
[----:B------:R-:W-:Y:S01]  /*06b0*/  @!P3 FMUL R7, RZ, R22 ;  /* 0x00000016ff07b220 */ /* 0x000fe20000400000 */
[----:B0-----:R-:W-:Y:S06]  /*06c0*/  @P0 EXIT ;  /* 0x000000000000094d */ /* 0x001fec0003800000 */
[----:B------:R-:W-:Y:S01]  /*06d0*/  STG.E.64 desc[UR4][R2.64], R6 ;  /* 0x0000000602007986 */ /* 0x000fe2000c101b04 */
[----:B------:R-:W-:Y:S05]  /*06e0*/  EXIT ;  /* 0x000000000000794d */ /* 0x000fea0003800000 */
.L_x_0:
[----:B------:R-:W-:-:S00]  /*06f0*/  BRA `(.L_x_0) ;  /* 0xfffffffc00fc7947 */ /* 0x000fc0000383ffff */
[----:B------:R-:W-:-:S00]  /*0700*/  NOP ;  /* 0x0000000000007918 */ /* 0x000fc00000000000 */
[----:B------:R-:W-:-:S00]  /*0710*/  NOP ;  /* 0x0000000000007918 */ /* 0x000fc00000000000 */
[----:B------:R-:W-:-:S00]  /*0720*/  NOP ;  /* 0x0000000000007918 */ /* 0x000fc00000000000 */
[----:B------:R-:W-:-:S00]  /*0730*/  NOP ;  /* 0x0000000000007918 */ /* 0x000fc00000000000 */
[----:B------:R-:W-:-:S00]  /*0740*/  NOP ;  /* 0x0000000000007918 */ /* 0x000fc00000000000 */
[----:B------:R-:W-:-:S00]  /*0750*/  NOP ;  /* 0x0000000000007918 */ /* 0x000fc00000000000 */
[----:B------:R-:W-:-:S00]  /*0760*/  NOP ;  /* 0x0000000000007918 */ /* 0x000fc00000000000 */
[----:B------:R-:W-:-:S00]  /*0770*/  NOP ;  /* 0x0000000000007918 */ /* 0x000fc00000000000 */
.L_x_1:


//--------------------- .nv.constant0.triton_poi_fused_abs_gt_mul_sign_stack_sub_view_as_complex_where_0 --------------------------
	.section	.nv.constant0.triton_poi_fused_abs_gt_mul_sign_stack_sub_view_as_complex_where_0,"a",@progbits
	.sectionflags	@""
	.align	4
.nv.constant0.triton_poi_fused_abs_gt_mul_sign_stack_sub_view_as_complex_where_0:
	.zero		588
